//
// Generated by NVIDIA NVVM Compiler
//
// Compiler Build ID: CL-36424714
// Cuda compilation tools, release 13.0, V13.0.88
// Based on NVVM 20.0.0
//

.version 9.0
.target sm_100
.address_size 64

	// .globl	_Z21generateComplexSignalP6float2iffPy
.global .align 4 .b8 precalc_xorwow_matrix[102400];
.global .align 4 .b8 precalc_xorwow_offset_matrix[102400];
.global .align 4 .b8 mrg32k3aM1[2304];
.global .align 4 .b8 mrg32k3aM2[2304];
.global .align 4 .b8 mrg32k3aM1SubSeq[2016];
.global .align 4 .b8 mrg32k3aM2SubSeq[2016];
.global .align 4 .b8 mrg32k3aM1Seq[2304];
.global .align 4 .b8 mrg32k3aM2Seq[2304];
.const .align 8 .b8 __cr_lgamma_table[72];

.visible .entry _Z21generateComplexSignalP6float2iffPy(
	.param .u64 .ptr .align 1 _Z21generateComplexSignalP6float2iffPy_param_0,
	.param .u32 _Z21generateComplexSignalP6float2iffPy_param_1,
	.param .f32 _Z21generateComplexSignalP6float2iffPy_param_2,
	.param .f32 _Z21generateComplexSignalP6float2iffPy_param_3,
	.param .u64 .ptr .align 1 _Z21generateComplexSignalP6float2iffPy_param_4
)
{
	.reg .pred 	%p<5>;
	.reg .b32 	%r<38>;
	.reg .b32 	%f<33>;
	.reg .b64 	%rd<8>;

	ld.param.u64 	%rd1, [_Z21generateComplexSignalP6float2iffPy_param_0];
	ld.param.u32 	%r2, [_Z21generateComplexSignalP6float2iffPy_param_1];
	ld.param.f32 	%f1, [_Z21generateComplexSignalP6float2iffPy_param_2];
	ld.param.f32 	%f2, [_Z21generateComplexSignalP6float2iffPy_param_3];
	ld.param.u64 	%rd2, [_Z21generateComplexSignalP6float2iffPy_param_4];
	mov.u32 	%r3, %ctaid.x;
	mov.u32 	%r4, %ntid.x;
	mov.u32 	%r5, %tid.x;
	mad.lo.s32 	%r1, %r3, %r4, %r5;
	setp.ge.s32 	%p1, %r1, %r2;
	@%p1 bra 	$L__BB0_2;
	cvta.to.global.u64 	%rd3, %rd2;
	cvta.to.global.u64 	%rd4, %rd1;
	ld.global.u64 	%rd5, [%rd3];
	cvt.u32.u64 	%r6, %rd5;
	xor.b32  	%r7, %r6, -1429050551;
	mul.lo.s32 	%r8, %r7, 1099087573;
	{ .reg .b32 tmp; mov.b64 {tmp, %r9}, %rd5; }
	xor.b32  	%r10, %r9, -136515619;
	mad.lo.s32 	%r11, %r10, -1703105765, %r8;
	add.s32 	%r12, %r11, 6615241;
	add.s32 	%r13, %r8, 5783321;
	xor.b32  	%r14, %r8, 362436069;
	add.s32 	%r15, %r8, 123456789;
	shr.u32 	%r16, %r15, 2;
	xor.b32  	%r17, %r16, %r15;
	shl.b32 	%r18, %r13, 4;
	shl.b32 	%r19, %r17, 1;
	xor.b32  	%r20, %r18, %r19;
	xor.b32  	%r21, %r20, %r13;
	xor.b32  	%r22, %r21, %r17;
	add.s32 	%r23, %r12, %r22;
	add.s32 	%r24, %r23, 362437;
	shr.u32 	%r25, %r14, 2;
	xor.b32  	%r26, %r25, %r14;
	shl.b32 	%r27, %r22, 4;
	shl.b32 	%r28, %r26, 1;
	xor.b32  	%r29, %r28, %r27;
	xor.b32  	%r30, %r29, %r26;
	xor.b32  	%r31, %r30, %r22;
	add.s32 	%r32, %r12, %r31;
	add.s32 	%r33, %r32, 724874;
	cvt.rn.f32.u32 	%f3, %r24;
	fma.rn.f32 	%f4, %f3, 0f2F800000, 0f2F000000;
	cvt.rn.f32.u32 	%f5, %r33;
	fma.rn.f32 	%f6, %f5, 0f30C90FDB, 0f30490FDB;
	setp.lt.f32 	%p2, %f4, 0f00800000;
	mul.f32 	%f7, %f4, 0f4B000000;
	selp.f32 	%f8, %f7, %f4, %p2;
	selp.f32 	%f9, 0fC1B80000, 0f00000000, %p2;
	mov.b32 	%r34, %f8;
	add.s32 	%r35, %r34, -1059760811;
	and.b32  	%r36, %r35, -8388608;
	sub.s32 	%r37, %r34, %r36;
	mov.b32 	%f10, %r37;
	cvt.rn.f32.s32 	%f11, %r36;
	fma.rn.f32 	%f12, %f11, 0f34000000, %f9;
	add.f32 	%f13, %f10, 0fBF800000;
	fma.rn.f32 	%f14, %f13, 0fBE055027, 0f3E1039F6;
	fma.rn.f32 	%f15, %f14, %f13, 0fBDF8CDCC;
	fma.rn.f32 	%f16, %f15, %f13, 0f3E0F2955;
	fma.rn.f32 	%f17, %f16, %f13, 0fBE2AD8B9;
	fma.rn.f32 	%f18, %f17, %f13, 0f3E4CED0B;
	fma.rn.f32 	%f19, %f18, %f13, 0fBE7FFF22;
	fma.rn.f32 	%f20, %f19, %f13, 0f3EAAAA78;
	fma.rn.f32 	%f21, %f20, %f13, 0fBF000000;
	mul.f32 	%f22, %f13, %f21;
	fma.rn.f32 	%f23, %f22, %f13, %f13;
	fma.rn.f32 	%f24, %f12, 0f3F317218, %f23;
	setp.gt.u32 	%p3, %r34, 2139095039;
	fma.rn.f32 	%f25, %f8, 0f7F800000, 0f7F800000;
	selp.f32 	%f26, %f25, %f24, %p3;
	setp.eq.f32 	%p4, %f8, 0f00000000;
	mul.f32 	%f27, %f26, 0fC0000000;
	selp.f32 	%f28, 0f7F800000, %f27, %p4;
	sqrt.rn.f32 	%f29, %f28;
	sin.approx.f32 	%f30, %f6;
	mul.f32 	%f31, %f29, %f30;
	fma.rn.f32 	%f32, %f2, %f31, %f1;
	mul.wide.s32 	%rd6, %r1, 8;
	add.s64 	%rd7, %rd4, %rd6;
	st.global.v2.f32 	[%rd7], {%f32, %f32};
$L__BB0_2:
	ret;

}
	// .globl	_Z7addAWGNP6float2ifPy
.visible .entry _Z7addAWGNP6float2ifPy(
	.param .u64 .ptr .align 1 _Z7addAWGNP6float2ifPy_param_0,
	.param .u32 _Z7addAWGNP6float2ifPy_param_1,
	.param .f32 _Z7addAWGNP6float2ifPy_param_2,
	.param .u64 .ptr .align 1 _Z7addAWGNP6float2ifPy_param_3
)
{
	.reg .pred 	%p<5>;
	.reg .b32 	%r<38>;
	.reg .b32 	%f<37>;
	.reg .b64 	%rd<8>;

	ld.param.u64 	%rd1, [_Z7addAWGNP6float2ifPy_param_0];
	ld.param.u32 	%r2, [_Z7addAWGNP6float2ifPy_param_1];
	ld.param.f32 	%f1, [_Z7addAWGNP6float2ifPy_param_2];
	ld.param.u64 	%rd2, [_Z7addAWGNP6float2ifPy_param_3];
	mov.u32 	%r3, %ctaid.x;
	mov.u32 	%r4, %ntid.x;
	mov.u32 	%r5, %tid.x;
	mad.lo.s32 	%r1, %r3, %r4, %r5;
	setp.ge.s32 	%p1, %r1, %r2;
	@%p1 bra 	$L__BB1_2;
	cvta.to.global.u64 	%rd3, %rd2;
	cvta.to.global.u64 	%rd4, %rd1;
	sqrt.rn.f32 	%f2, %f1;
	ld.global.u64 	%rd5, [%rd3];
	cvt.u32.u64 	%r6, %rd5;
	xor.b32  	%r7, %r6, -1429050551;
	mul.lo.s32 	%r8, %r7, 1099087573;
	{ .reg .b32 tmp; mov.b64 {tmp, %r9}, %rd5; }
	xor.b32  	%r10, %r9, -136515619;
	mad.lo.s32 	%r11, %r10, -1703105765, %r8;
	add.s32 	%r12, %r11, 6615241;
	add.s32 	%r13, %r8, 5783321;
	xor.b32  	%r14, %r8, 362436069;
	add.s32 	%r15, %r8, 123456789;
	shr.u32 	%r16, %r15, 2;
	xor.b32  	%r17, %r16, %r15;
	shl.b32 	%r18, %r13, 4;
	shl.b32 	%r19, %r17, 1;
	xor.b32  	%r20, %r18, %r19;
	xor.b32  	%r21, %r20, %r13;
	xor.b32  	%r22, %r21, %r17;
	add.s32 	%r23, %r12, %r22;
	add.s32 	%r24, %r23, 362437;
	shr.u32 	%r25, %r14, 2;
	xor.b32  	%r26, %r25, %r14;
	shl.b32 	%r27, %r22, 4;
	shl.b32 	%r28, %r26, 1;
	xor.b32  	%r29, %r28, %r27;
	xor.b32  	%r30, %r29, %r26;
	xor.b32  	%r31, %r30, %r22;
	add.s32 	%r32, %r12, %r31;
	add.s32 	%r33, %r32, 724874;
	cvt.rn.f32.u32 	%f3, %r24;
	fma.rn.f32 	%f4, %f3, 0f2F800000, 0f2F000000;
	cvt.rn.f32.u32 	%f5, %r33;
	fma.rn.f32 	%f6, %f5, 0f30C90FDB, 0f30490FDB;
	setp.lt.f32 	%p2, %f4, 0f00800000;
	mul.f32 	%f7, %f4, 0f4B000000;
	selp.f32 	%f8, %f7, %f4, %p2;
	selp.f32 	%f9, 0fC1B80000, 0f00000000, %p2;
	mov.b32 	%r34, %f8;
	add.s32 	%r35, %r34, -1059760811;
	and.b32  	%r36, %r35, -8388608;
	sub.s32 	%r37, %r34, %r36;
	mov.b32 	%f10, %r37;
	cvt.rn.f32.s32 	%f11, %r36;
	fma.rn.f32 	%f12, %f11, 0f34000000, %f9;
	add.f32 	%f13, %f10, 0fBF800000;
	fma.rn.f32 	%f14, %f13, 0fBE055027, 0f3E1039F6;
	fma.rn.f32 	%f15, %f14, %f13, 0fBDF8CDCC;
	fma.rn.f32 	%f16, %f15, %f13, 0f3E0F2955;
	fma.rn.f32 	%f17, %f16, %f13, 0fBE2AD8B9;
	fma.rn.f32 	%f18, %f17, %f13, 0f3E4CED0B;
	fma.rn.f32 	%f19, %f18, %f13, 0fBE7FFF22;
	fma.rn.f32 	%f20, %f19, %f13, 0f3EAAAA78;
	fma.rn.f32 	%f21, %f20, %f13, 0fBF000000;
	mul.f32 	%f22, %f13, %f21;
	fma.rn.f32 	%f23, %f22, %f13, %f13;
	fma.rn.f32 	%f24, %f12, 0f3F317218, %f23;
	setp.gt.u32 	%p3, %r34, 2139095039;
	fma.rn.f32 	%f25, %f8, 0f7F800000, 0f7F800000;
	selp.f32 	%f26, %f25, %f24, %p3;
	setp.eq.f32 	%p4, %f8, 0f00000000;
	mul.f32 	%f27, %f26, 0fC0000000;
	selp.f32 	%f28, 0f7F800000, %f27, %p4;
	sqrt.rn.f32 	%f29, %f28;
	sin.approx.f32 	%f30, %f6;
	mul.f32 	%f31, %f29, %f30;
	fma.rn.f32 	%f32, %f2, %f31, 0f00000000;
	mul.wide.s32 	%rd6, %r1, 8;
	add.s64 	%rd7, %rd4, %rd6;
	ld.global.v2.f32 	{%f33, %f34}, [%rd7];
	add.f32 	%f35, %f32, %f33;
	add.f32 	%f36, %f34, %f32;
	st.global.v2.f32 	[%rd7], {%f35, %f36};
$L__BB1_2:
	ret;

}


// ===== COMPILED SASS (sm_100) =====

	.target	sm_100

	.elftype	@"ET_EXEC"


//--------------------- .note.nv.tkinfo           --------------------------
	.section	.note.nv.tkinfo,"",@"SHT_NOTE"
	.sectionflags	@"SHF_NOTE_NV_TKINFO"
	.tkinfo
        /*0018*/ 	.word	0x00000002
        /*0030*/ 	.string	""
        /*0030*/ 	.string	"ptxas"
        /*0030*/ 	.string	"Cuda compilation tools, release 13.0, V13.0.88"
        /*0030*/ 	.string	"Build cuda_13.0.r13.0/compiler.36424714_0"
        /*0030*/ 	.string	"-arch sm_100 -m 64 "



//--------------------- .note.nv.cuinfo           --------------------------
	.section	.note.nv.cuinfo,"",@"SHT_NOTE"
	.sectionflags	@"SHF_NOTE_NV_CUINFO"
        /*0018*/ 	.short	0x0002
        /*001a*/ 	.short	0x0064
        /*001c*/ 	.short	0x0082
	.zero		2


//--------------------- .nv.info                  --------------------------
	.section	.nv.info,"",@"SHT_CUDA_INFO"
	.align	4


	//----- nvinfo : EIATTR_REGCOUNT
	.align		4
        /*0000*/ 	.byte	0x04, 0x2f
        /*0002*/ 	.short	(.L_10 - .L_9)
	.align		4
.L_9:
        /*0004*/ 	.word	index@(_Z21generateComplexSignalP6float2iffPy)
        /*0008*/ 	.word	0x0000000d


	//----- nvinfo : EIATTR_FRAME_SIZE
	.align		4
.L_10:
        /*000c*/ 	.byte	0x04, 0x11
        /*000e*/ 	.short	(.L_12 - .L_11)
	.align		4
.L_11:
        /*0010*/ 	.word	index@($__internal_1_$__cuda_sm20_sqrt_rn_f32_slowpath)
        /*0014*/ 	.word	0x00000000


	//----- nvinfo : EIATTR_FRAME_SIZE
	.align		4
.L_12:
        /*0018*/ 	.byte	0x04, 0x11
        /*001a*/ 	.short	(.L_14 - .L_13)
	.align		4
.L_13:
        /*001c*/ 	.word	index@(_Z21generateComplexSignalP6float2iffPy)
        /*0020*/ 	.word	0x00000000


	//----- nvinfo : EIATTR_REGCOUNT
	.align		4
.L_14:
        /*0024*/ 	.byte	0x04, 0x2f
        /*0026*/ 	.short	(.L_16 - .L_15)
	.align		4
.L_15:
        /*0028*/ 	.word	index@(_Z7addAWGNP6float2ifPy)
        /*002c*/ 	.word	0x0000000e


	//----- nvinfo : EIATTR_FRAME_SIZE
	.align		4
.L_16:
        /*0030*/ 	.byte	0x04, 0x11
        /*0032*/ 	.short	(.L_18 - .L_17)
	.align		4
.L_17:
        /*0034*/ 	.word	index@($__internal_0_$__cuda_sm20_sqrt_rn_f32_slowpath)
        /*0038*/ 	.word	0x00000000


	//----- nvinfo : EIATTR_FRAME_SIZE
	.align		4
.L_18:
        /*003c*/ 	.byte	0x04, 0x11
        /*003e*/ 	.short	(.L_20 - .L_19)
	.align		4
.L_19:
        /*0040*/ 	.word	index@(_Z7addAWGNP6float2ifPy)
        /*0044*/ 	.word	0x00000000


	//----- nvinfo : EIATTR_MIN_STACK_SIZE
	.align		4
.L_20:
        /*0048*/ 	.byte	0x04, 0x12
        /*004a*/ 	.short	(.L_22 - .L_21)
	.align		4
.L_21:
        /*004c*/ 	.word	index@(_Z7addAWGNP6float2ifPy)
        /*0050*/ 	.word	0x00000000


	//----- nvinfo : EIATTR_MIN_STACK_SIZE
	.align		4
.L_22:
        /*0054*/ 	.byte	0x04, 0x12
        /*0056*/ 	.short	(.L_24 - .L_23)
	.align		4
.L_23:
        /*0058*/ 	.word	index@(_Z21generateComplexSignalP6float2iffPy)
        /*005c*/ 	.word	0x00000000
.L_24:


//--------------------- .nv.compat                --------------------------
	.section	.nv.compat,"",@"SHT_CUDA_COMPAT_INFO"
	.align	4
        /*0000*/ 	.byte	0x02, 0x09, 0x00, 0x00, 0x02, 0x02, 0x01, 0x00, 0x02, 0x05, 0x05, 0x00, 0x03, 0x07, 0x01, 0x01
        /*0010*/ 	.byte	0x02, 0x03, 0x00, 0x00, 0x02, 0x06, 0x01, 0x00, 0x04, 0x0b, 0x08, 0x00, 0x01, 0x00, 0x00, 0x00
        /*0020*/ 	.byte	0x00, 0x00, 0x00, 0x00


//--------------------- .nv.info._Z7addAWGNP6float2ifPy --------------------------
	.section	.nv.info._Z7addAWGNP6float2ifPy,"",@"SHT_CUDA_INFO"
	.sectionflags	@""
	.align	4


	//----- nvinfo : EIATTR_CUDA_API_VERSION
	.align		4
        /*0000*/ 	.byte	0x04, 0x37
        /*0002*/ 	.short	(.L_26 - .L_25)
.L_25:
        /*0004*/ 	.word	0x00000082


	//----- nvinfo : EIATTR_KPARAM_INFO
	.align		4
.L_26:
        /*0008*/ 	.byte	0x04, 0x17
        /*000a*/ 	.short	(.L_28 - .L_27)
.L_27:
        /*000c*/ 	.word	0x00000000
        /*0010*/ 	.short	0x0003
        /*0012*/ 	.short	0x0010
        /*0014*/ 	.byte	0x00, 0xf5, 0x21, 0x00


	//----- nvinfo : EIATTR_KPARAM_INFO
	.align		4
.L_28:
        /*0018*/ 	.byte	0x04, 0x17
        /*001a*/ 	.short	(.L_30 - .L_29)
.L_29:
        /*001c*/ 	.word	0x00000000
        /*0020*/ 	.short	0x0002
        /*0022*/ 	.short	0x000c
        /*0024*/ 	.byte	0x00, 0xf0, 0x11, 0x00


	//----- nvinfo : EIATTR_KPARAM_INFO
	.align		4
.L_30:
        /*0028*/ 	.byte	0x04, 0x17
        /*002a*/ 	.short	(.L_32 - .L_31)
.L_31:
        /*002c*/ 	.word	0x00000000
        /*0030*/ 	.short	0x0001
        /*0032*/ 	.short	0x0008
        /*0034*/ 	.byte	0x00, 0xf0, 0x11, 0x00


	//----- nvinfo : EIATTR_KPARAM_INFO
	.align		4
.L_32:
        /*0038*/ 	.byte	0x04, 0x17
        /*003a*/ 	.short	(.L_34 - .L_33)
.L_33:
        /*003c*/ 	.word	0x00000000
        /*0040*/ 	.short	0x0000
        /*0042*/ 	.short	0x0000
        /*0044*/ 	.byte	0x00, 0xf5, 0x21, 0x00


	//----- nvinfo : EIATTR_SPARSE_MMA_MASK
	.align		4
.L_34:
        /*0048*/ 	.byte	0x03, 0x50
        /*004a*/ 	.short	0x0000


	//----- nvinfo : EIATTR_MAXREG_COUNT
	.align		4
        /*004c*/ 	.byte	0x03, 0x1b
        /*004e*/ 	.short	0x00ff


	//----- nvinfo : EIATTR_MERCURY_ISA_VERSION
	.align		4
        /*0050*/ 	.byte	0x03, 0x5f
        /*0052*/ 	.short	0x0101


	//----- nvinfo : EIATTR_VRC_CTA_INIT_COUNT
	.align		4
        /*0054*/ 	.byte	0x02, 0x4a
	.zero		1
	.zero		1


	//----- nvinfo : EIATTR_EXIT_INSTR_OFFSETS
	.align		4
        /*0058*/ 	.byte	0x04, 0x1c
        /*005a*/ 	.short	(.L_36 - .L_35)


	//   ....[0]....
.L_35:
        /*005c*/ 	.word	0x00000070


	//   ....[1]....
        /*0060*/ 	.word	0x00000670


	//----- nvinfo : EIATTR_CRS_STACK_SIZE
	.align		4
.L_36:
        /*0064*/ 	.byte	0x04, 0x1e
        /*0066*/ 	.short	(.L_38 - .L_37)
.L_37:
        /*0068*/ 	.word	0x00000000


	//----- nvinfo : EIATTR_CBANK_PARAM_SIZE
	.align		4
.L_38:
        /*006c*/ 	.byte	0x03, 0x19
        /*006e*/ 	.short	0x0018


	//----- nvinfo : EIATTR_PARAM_CBANK
	.align		4
        /*0070*/ 	.byte	0x04, 0x0a
        /*0072*/ 	.short	(.L_40 - .L_39)
	.align		4
.L_39:
        /*0074*/ 	.word	index@(.nv.constant0._Z7addAWGNP6float2ifPy)
        /*0078*/ 	.short	0x0380
        /*007a*/ 	.short	0x0018


	//----- nvinfo : EIATTR_SW_WAR
	.align		4
.L_40:
        /*007c*/ 	.byte	0x04, 0x36
        /*007e*/ 	.short	(.L_42 - .L_41)
.L_41:
        /*0080*/ 	.word	0x00000008
.L_42:


//--------------------- .nv.info._Z21generateComplexSignalP6float2iffPy --------------------------
	.section	.nv.info._Z21generateComplexSignalP6float2iffPy,"",@"SHT_CUDA_INFO"
	.sectionflags	@""
	.align	4


	//----- nvinfo : EIATTR_CUDA_API_VERSION
	.align		4
        /*0000*/ 	.byte	0x04, 0x37
        /*0002*/ 	.short	(.L_44 - .L_43)
.L_43:
        /*0004*/ 	.word	0x00000082


	//----- nvinfo : EIATTR_KPARAM_INFO
	.align		4
.L_44:
        /*0008*/ 	.byte	0x04, 0x17
        /*000a*/ 	.short	(.L_46 - .L_45)
.L_45:
        /*000c*/ 	.word	0x00000000
        /*0010*/ 	.short	0x0004
        /*0012*/ 	.short	0x0018
        /*0014*/ 	.byte	0x00, 0xf5, 0x21, 0x00


	//----- nvinfo : EIATTR_KPARAM_INFO
	.align		4
.L_46:
        /*0018*/ 	.byte	0x04, 0x17
        /*001a*/ 	.short	(.L_48 - .L_47)
.L_47:
        /*001c*/ 	.word	0x00000000
        /*0020*/ 	.short	0x0003
        /*0022*/ 	.short	0x0010
        /*0024*/ 	.byte	0x00, 0xf0, 0x11, 0x00


	//----- nvinfo : EIATTR_KPARAM_INFO
	.align		4
.L_48:
        /*0028*/ 	.byte	0x04, 0x17
        /*002a*/ 	.short	(.L_50 - .L_49)
.L_49:
        /*002c*/ 	.word	0x00000000
        /*0030*/ 	.short	0x0002
        /*0032*/ 	.short	0x000c
        /*0034*/ 	.byte	0x00, 0xf0, 0x11, 0x00


	//----- nvinfo : EIATTR_KPARAM_INFO
	.align		4
.L_50:
        /*0038*/ 	.byte	0x04, 0x17
        /*003a*/ 	.short	(.L_52 - .L_51)
.L_51:
        /*003c*/ 	.word	0x00000000
        /*0040*/ 	.short	0x0001
        /*0042*/ 	.short	0x0008
        /*0044*/ 	.byte	0x00, 0xf0, 0x11, 0x00


	//----- nvinfo : EIATTR_KPARAM_INFO
	.align		4
.L_52:
        /*0048*/ 	.byte	0x04, 0x17
        /*004a*/ 	.short	(.L_54 - .L_53)
.L_53:
        /*004c*/ 	.word	0x00000000
        /*0050*/ 	.short	0x0000
        /*0052*/ 	.short	0x0000
        /*0054*/ 	.byte	0x00, 0xf5, 0x21, 0x00


	//----- nvinfo : EIATTR_SPARSE_MMA_MASK
	.align		4
.L_54:
        /*0058*/ 	.byte	0x03, 0x50
        /*005a*/ 	.short	0x0000


	//----- nvinfo : EIATTR_MAXREG_COUNT
	.align		4
        /*005c*/ 	.byte	0x03, 0x1b
        /*005e*/ 	.short	0x00ff


	//----- nvinfo : EIATTR_MERCURY_ISA_VERSION
	.align		4
        /*0060*/ 	.byte	0x03, 0x5f
        /*0062*/ 	.short	0x0101


	//----- nvinfo : EIATTR_VRC_CTA_INIT_COUNT
	.align		4
        /*0064*/ 	.byte	0x02, 0x4a
	.zero		1
	.zero		1


	//----- nvinfo : EIATTR_EXIT_INSTR_OFFSETS
	.align		4
        /*0068*/ 	.byte	0x04, 0x1c
        /*006a*/ 	.short	(.L_56 - .L_55)


	//   ....[0]....
.L_55:
        /*006c*/ 	.word	0x00000070


	//   ....[1]....
        /*0070*/ 	.word	0x00000570


	//----- nvinfo : EIATTR_CRS_STACK_SIZE
	.align		4
.L_56:
        /*0074*/ 	.byte	0x04, 0x1e
        /*0076*/ 	.short	(.L_58 - .L_57)
.L_57:
        /*0078*/ 	.word	0x00000000


	//----- nvinfo : EIATTR_CBANK_PARAM_SIZE
	.align		4
.L_58:
        /*007c*/ 	.byte	0x03, 0x19
        /*007e*/ 	.short	0x0020


	//----- nvinfo : EIATTR_PARAM_CBANK
	.align		4
        /*0080*/ 	.byte	0x04, 0x0a
        /*0082*/ 	.short	(.L_60 - .L_59)
	.align		4
.L_59:
        /*0084*/ 	.word	index@(.nv.constant0._Z21generateComplexSignalP6float2iffPy)
        /*0088*/ 	.short	0x0380
        /*008a*/ 	.short	0x0020


	//----- nvinfo : EIATTR_SW_WAR
	.align		4
.L_60:
        /*008c*/ 	.byte	0x04, 0x36
        /*008e*/ 	.short	(.L_62 - .L_61)
.L_61:
        /*0090*/ 	.word	0x00000008
.L_62:


//--------------------- .nv.callgraph             --------------------------
	.section	.nv.callgraph,"",@"SHT_CUDA_CALLGRAPH"
	.align	4
	.sectionentsize	8
	.align		4
        /*0000*/ 	.word	0x00000000
	.align		4
        /*0004*/ 	.word	0xffffffff
	.align		4
        /*0008*/ 	.word	0x00000000
	.align		4
        /*000c*/ 	.word	0xfffffffe
	.align		4
        /*0010*/ 	.word	0x00000000
	.align		4
        /*0014*/ 	.word	0xfffffffd
	.align		4
        /*0018*/ 	.word	0x00000000
	.align		4
        /*001c*/ 	.word	0xfffffffc


//--------------------- .nv.constant4             --------------------------
	.section	.nv.constant4,"a",@progbits
	.align	8
	.align		8
.nv.constant4:
        /*0000*/ 	.dword	precalc_xorwow_matrix
	.align		8
        /*0008*/ 	.dword	precalc_xorwow_offset_matrix
	.align		8
        /*0010*/ 	.dword	mrg32k3aM1
	.align		8
        /*0018*/ 	.dword	mrg32k3aM2
	.align		8
        /*0020*/ 	.dword	mrg32k3aM1SubSeq
	.align		8
        /*0028*/ 	.dword	mrg32k3aM2SubSeq
	.align		8
        /*0030*/ 	.dword	mrg32k3aM1Seq
	.align		8
        /*0038*/ 	.dword	mrg32k3aM2Seq


//--------------------- .nv.constant3             --------------------------
	.section	.nv.constant3,"a",@progbits
	.align	8
.nv.constant3:
	.type		__cr_lgamma_table,@object
	.size		__cr_lgamma_table,(.L_8 - __cr_lgamma_table)
__cr_lgamma_table:
        /*0000*/ 	.byte	0x00, 0x00, 0x00, 0x00, 0x00, 0x00, 0x00, 0x00, 0x00, 0x00, 0x00, 0x00, 0x00, 0x00, 0x00, 0x00
        /*0010*/ 	.byte	0xef, 0x39, 0xfa, 0xfe, 0x42, 0x2e, 0xe6, 0x3f, 0x02, 0x20, 0x2a, 0xfa, 0x0b, 0xab, 0xfc, 0x3f
        /*0020*/ 	.byte	0xf9, 0x2c, 0x92, 0x7c, 0xa7, 0x6c, 0x09, 0x40, 0xc9, 0x79, 0x44, 0x3c, 0x64, 0x26, 0x13, 0x40
        /*0030*/ 	.byte	0xca, 0x01, 0xcf, 0x3a, 0x27, 0x51, 0x1a, 0x40, 0x30, 0xcc, 0x2d, 0xf3, 0xe1, 0x0c, 0x21, 0x40
        /*0040*/ 	.byte	0x0d, 0xb7, 0xfc, 0x82, 0x8e, 0x35, 0x25, 0x40
.L_8:


//--------------------- .text._Z7addAWGNP6float2ifPy --------------------------
	.section	.text._Z7addAWGNP6float2ifPy,"ax",@progbits
	.align	128
        .global         _Z7addAWGNP6float2ifPy
        .type           _Z7addAWGNP6float2ifPy,@function
        .size           _Z7addAWGNP6float2ifPy,(.L_x_10 - _Z7addAWGNP6float2ifPy)
        .other          _Z7addAWGNP6float2ifPy,@"STO_CUDA_ENTRY STV_DEFAULT"
_Z7addAWGNP6float2ifPy:
.text._Z7addAWGNP6float2ifPy:
[----:B------:R-:W-:Y:S01]  /*0000*/  LDC R1, c[0x0][0x37c] ;  /* 0x0000df00ff017b82 */ /* 0x000fe20000000800 */
[----:B------:R-:W0:Y:S07]  /*0010*/  S2R R3, SR_TID.X ;  /* 0x0000000000037919 */ /* 0x000e2e0000002100 */
[----:B------:R-:W0:Y:S01]  /*0020*/  S2UR UR4, SR_CTAID.X ;  /* 0x00000000000479c3 */ /* 0x000e220000002500 */
[----:B------:R-:W1:Y:S07]  /*0030*/  LDCU UR5, c[0x0][0x388] ;  /* 0x00007100ff0577ac */ /* 0x000e6e0008000800 */
[----:B------:R-:W0:Y:S02]  /*0040*/  LDC R2, c[0x0][0x360] ;  /* 0x0000d800ff027b82 */ /* 0x000e240000000800 */
[----:B0-----:R-:W-:-:S05]  /*0050*/  IMAD R2, R2, UR4, R3 ;  /* 0x0000000402027c24 */ /* 0x001fca000f8e0203 */
[----:B-1----:R-:W-:-:S13]  /*0060*/  ISETP.GE.AND P0, PT, R2, UR5, PT ;  /* 0x0000000502007c0c */ /* 0x002fda000bf06270 */
[----:B------:R-:W-:Y:S05]  /*0070*/  @P0 EXIT ;  /* 0x000000000000094d */ /* 0x000fea0003800000 */
[----:B------:R-:W0:Y:S01]  /*0080*/  LDCU UR5, c[0x0][0x38c] ;  /* 0x00007180ff0577ac */ /* 0x000e220008000800 */
[----:B------:R-:W1:Y:S01]  /*0090*/  LDCU.64 UR6, c[0x0][0x358] ;  /* 0x00006b00ff0677ac */ /* 0x000e620008000a00 */
[----:B0-----:R-:W-:Y:S02]  /*00a0*/  UIADD3 UR4, UPT, UPT, UR5, -0xd000000, URZ ;  /* 0xf300000005047890 */ /* 0x001fe4000fffe0ff */
[----:B------:R-:W0:Y:S02]  /*00b0*/  MUFU.RSQ R0, UR5 ;  /* 0x0000000500007d08 */ /* 0x000e240008001400 */
[----:B------:R-:W-:-:S09]  /*00c0*/  UISETP.GT.U32.AND UP0, UPT, UR4, 0x727fffff, UPT ;  /* 0x727fffff0400788c */ /* 0x000fd2000bf04070 */
[----:B-1----:R-:W-:Y:S05]  /*00d0*/  BRA.U !UP0, `(.L_x_0) ;  /* 0x0000000108187547 */ /* 0x002fea000b800000 */
[----:B------:R-:W0:Y:S01]  /*00e0*/  LDCU UR4, c[0x0][0x38c] ;  /* 0x00007180ff0477ac */ /* 0x000e220008000800 */
[----:B------:R-:W-:Y:S02]  /*00f0*/  MOV R8, 0x120 ;  /* 0x0000012000087802 */ /* 0x000fe40000000f00 */
[----:B0-----:R-:W-:-:S07]  /*0100*/  MOV R0, UR4 ;  /* 0x0000000400007c02 */ /* 0x001fce0008000f00 */
[----:B------:R-:W-:Y:S05]  /*0110*/  CALL.REL.NOINC `($__internal_0_$__cuda_sm20_sqrt_rn_f32_slowpath) ;  /* 0x0000000400587944 */ /* 0x000fea0003c00000 */
[----:B------:R-:W-:Y:S01]  /*0120*/  MOV R3, R0 ;  /* 0x0000000000037202 */ /* 0x000fe20000000f00 */
[----:B------:R-:W-:Y:S06]  /*0130*/  BRA `(.L_x_1) ;  /* 0x0000000000107947 */ /* 0x000fec0003800000 */
.L_x_0:
[C---:B0-----:R-:W-:Y:S01]  /*0140*/  FMUL.FTZ R3, R0.reuse, UR5 ;  /* 0x0000000500037c20 */ /* 0x041fe20008410000 */
[----:B------:R-:W-:-:S03]  /*0150*/  FMUL.FTZ R4, R0, 0.5 ;  /* 0x3f00000000047820 */ /* 0x000fc60000410000 */
[----:B------:R-:W-:-:S04]  /*0160*/  FFMA R0, -R3, R3, UR5 ;  /* 0x0000000503007e23 */ /* 0x000fc80008000103 */
[----:B------:R-:W-:-:S07]  /*0170*/  FFMA R3, R0, R4, R3 ;  /* 0x0000000400037223 */ /* 0x000fce0000000003 */
.L_x_1:
[----:B------:R-:W0:Y:S02]  /*0180*/  LDC.64 R4, c[0x0][0x390] ;  /* 0x0000e400ff047b82 */ /* 0x000e240000000a00 */
[----:B0-----:R-:W2:Y:S02]  /*0190*/  LDG.E.64 R4, desc[UR6][R4.64] ;  /* 0x0000000604047981 */ /* 0x001ea4000c1e1b00 */
[----:B--2---:R-:W-:-:S05]  /*01a0*/  LOP3.LUT R0, R4, 0xaad26b49, RZ, 0x3c, !PT ;  /* 0xaad26b4904007812 */ /* 0x004fca00078e3cff */
[----:B------:R-:W-:-:S04]  /*01b0*/  IMAD R0, R0, 0x4182bed5, RZ ;  /* 0x4182bed500007824 */ /* 0x000fc800078e02ff */
[C---:B------:R-:W-:Y:S01]  /*01c0*/  VIADD R6, R0.reuse, 0x583f19 ;  /* 0x00583f1900067836 */ /* 0x040fe20000000000 */
[----:B------:R-:W-:-:S04]  /*01d0*/  IADD3 R7, PT, PT, R0, 0x75bcd15, RZ ;  /* 0x075bcd1500077810 */ /* 0x000fc80007ffe0ff */
[----:B------:R-:W-:Y:S02]  /*01e0*/  SHF.R.U32.HI R8, RZ, 0x2, R7 ;  /* 0x00000002ff087819 */ /* 0x000fe40000011607 */
[----:B------:R-:W-:Y:S02]  /*01f0*/  SHF.L.U32 R9, R6, 0x4, RZ ;  /* 0x0000000406097819 */ /* 0x000fe400000006ff */
[----:B------:R-:W-:Y:S02]  /*0200*/  LOP3.LUT R8, R8, R7, RZ, 0x3c, !PT ;  /* 0x0000000708087212 */ /* 0x000fe400078e3cff */
[----:B------:R-:W-:Y:S02]  /*0210*/  LOP3.LUT R7, R5, 0xf7dcefdd, RZ, 0x3c, !PT ;  /* 0xf7dcefdd05077812 */ /* 0x000fe400078e3cff */
[----:B------:R-:W-:-:S03]  /*0220*/  SHF.L.U32 R10, R8, 0x1, RZ ;  /* 0x00000001080a7819 */ /* 0x000fc600000006ff */
[----:B------:R-:W-:Y:S01]  /*0230*/  IMAD R7, R7, -0x658354e5, R0 ;  /* 0x9a7cab1b07077824 */ /* 0x000fe200078e0200 */
[----:B------:R-:W-:Y:S01]  /*0240*/  LOP3.LUT R5, R6, R9, R10, 0x96, !PT ;  /* 0x0000000906057212 */ /* 0x000fe200078e960a */
[----:B------:R-:W-:-:S03]  /*0250*/  HFMA2 R9, -RZ, RZ, 1.5048828125, 33.21875 ;  /* 0x3e055027ff097431 */ /* 0x000fc600000001ff */
[----:B------:R-:W-:Y:S01]  /*0260*/  IADD3 R4, PT, PT, R7, 0x64f0c9, RZ ;  /* 0x0064f0c907047810 */ /* 0x000fe20007ffe0ff */
[----:B------:R-:W-:Y:S01]  /*0270*/  IMAD.MOV.U32 R7, RZ, RZ, 0x2f800000 ;  /* 0x2f800000ff077424 */ /* 0x000fe200078e00ff */
[----:B------:R-:W-:-:S04]  /*0280*/  LOP3.LUT R5, R5, R8, RZ, 0x3c, !PT ;  /* 0x0000000805057212 */ /* 0x000fc800078e3cff */
[----:B------:R-:W-:-:S04]  /*0290*/  IADD3 R6, PT, PT, R4, 0x587c5, R5 ;  /* 0x000587c504067810 */ /* 0x000fc80007ffe005 */
[----:B------:R-:W-:-:S05]  /*02a0*/  I2FP.F32.U32 R6, R6 ;  /* 0x0000000600067245 */ /* 0x000fca0000201000 */
[----:B------:R-:W-:-:S05]  /*02b0*/  FFMA R6, R6, R7, 1.1641532182693481445e-10 ;  /* 0x2f00000006067423 */ /* 0x000fca0000000007 */
[----:B------:R-:W-:-:S13]  /*02c0*/  FSETP.GEU.AND P0, PT, R6, 1.175494350822287508e-38, PT ;  /* 0x008000000600780b */ /* 0x000fda0003f0e000 */
[----:B------:R-:W-:-:S05]  /*02d0*/  @!P0 FMUL R6, R6, 8388608 ;  /* 0x4b00000006068820 */ /* 0x000fca0000400000 */
[----:B------:R-:W-:-:S04]  /*02e0*/  IADD3 R7, PT, PT, R6, -0x3f2aaaab, RZ ;  /* 0xc0d5555506077810 */ /* 0x000fc80007ffe0ff */
[----:B------:R-:W-:-:S04]  /*02f0*/  LOP3.LUT R7, R7, 0xff800000, RZ, 0xc0, !PT ;  /* 0xff80000007077812 */ /* 0x000fc800078ec0ff */
[----:B------:R-:W-:-:S05]  /*0300*/  IADD3 R8, PT, PT, R6, -R7, RZ ;  /* 0x8000000706087210 */ /* 0x000fca0007ffe0ff */
[----:B------:R-:W-:Y:S01]  /*0310*/  FADD R10, R8, -1 ;  /* 0xbf800000080a7421 */ /* 0x000fe20000000000 */
[----:B------:R-:W-:Y:S02]  /*0320*/  FSEL R8, RZ, -23, P0 ;  /* 0xc1b80000ff087808 */ /* 0x000fe40000000000 */
[----:B------:R-:W-:Y:S01]  /*0330*/  ISETP.GT.U32.AND P0, PT, R6, 0x7f7fffff, PT ;  /* 0x7f7fffff0600780c */ /* 0x000fe20003f04070 */
[----:B------:R-:W-:-:S04]  /*0340*/  FFMA R9, R10, -R9, 0.14084610342979431152 ;  /* 0x3e1039f60a097423 */ /* 0x000fc80000000809 */
[----:B------:R-:W-:-:S04]  /*0350*/  FFMA R9, R10, R9, -0.12148627638816833496 ;  /* 0xbdf8cdcc0a097423 */ /* 0x000fc80000000009 */
[----:B------:R-:W-:-:S04]  /*0360*/  FFMA R9, R10, R9, 0.13980610668659210205 ;  /* 0x3e0f29550a097423 */ /* 0x000fc80000000009 */
[----:B------:R-:W-:-:S04]  /*0370*/  FFMA R9, R10, R9, -0.16684235632419586182 ;  /* 0xbe2ad8b90a097423 */ /* 0x000fc80000000009 */
[----:B------:R-:W-:-:S04]  /*0380*/  FFMA R9, R10, R9, 0.20012299716472625732 ;  /* 0x3e4ced0b0a097423 */ /* 0x000fc80000000009 */
[----:B------:R-:W-:-:S04]  /*0390*/  FFMA R9, R10, R9, -0.24999669194221496582 ;  /* 0xbe7fff220a097423 */ /* 0x000fc80000000009 */
[----:B------:R-:W-:-:S04]  /*03a0*/  FFMA R9, R10, R9, 0.33333182334899902344 ;  /* 0x3eaaaa780a097423 */ /* 0x000fc80000000009 */
[----:B------:R-:W-:Y:S01]  /*03b0*/  FFMA R11, R10, R9, -0.5 ;  /* 0xbf0000000a0b7423 */ /* 0x000fe20000000009 */
[----:B------:R-:W-:Y:S02]  /*03c0*/  I2FP.F32.S32 R9, R7 ;  /* 0x0000000700097245 */ /* 0x000fe40000201400 */
[----:B------:R-:W-:Y:S01]  /*03d0*/  LOP3.LUT R7, R0, 0x159a55e5, RZ, 0x3c, !PT ;  /* 0x159a55e500077812 */ /* 0x000fe200078e3cff */
[C---:B------:R-:W-:Y:S02]  /*03e0*/  FMUL R11, R10.reuse, R11 ;  /* 0x0000000b0a0b7220 */ /* 0x040fe40000400000 */
[----:B------:R-:W-:Y:S01]  /*03f0*/  FFMA R8, R9, 1.1920928955078125e-07, R8 ;  /* 0x3400000009087823 */ /* 0x000fe20000000008 */
[----:B------:R-:W-:Y:S02]  /*0400*/  IMAD.MOV.U32 R9, RZ, RZ, 0x7f800000 ;  /* 0x7f800000ff097424 */ /* 0x000fe400078e00ff */
[----:B------:R-:W-:Y:S01]  /*0410*/  FFMA R11, R10, R11, R10 ;  /* 0x0000000b0a0b7223 */ /* 0x000fe2000000000a */
[----:B------:R-:W-:-:S03]  /*0420*/  SHF.R.U32.HI R7, RZ, 0x2, R7 ;  /* 0x00000002ff077819 */ /* 0x000fc60000011607 */
[----:B------:R-:W-:Y:S01]  /*0430*/  FFMA R11, R8, 0.69314718246459960938, R11 ;  /* 0x3f317218080b7823 */ /* 0x000fe2000000000b */
[C---:B------:R-:W-:Y:S01]  /*0440*/  @P0 FFMA R11, R6.reuse, R9, +INF ;  /* 0x7f800000060b0423 */ /* 0x040fe20000000009 */
[----:B------:R-:W-:Y:S02]  /*0450*/  FSETP.NEU.AND P0, PT, R6, RZ, PT ;  /* 0x000000ff0600720b */ /* 0x000fe40003f0d000 */
[----:B------:R-:W-:Y:S01]  /*0460*/  LOP3.LUT R7, R7, 0x159a55e5, R0, 0x96, !PT ;  /* 0x159a55e507077812 */ /* 0x000fe200078e9600 */
[----:B------:R-:W-:Y:S01]  /*0470*/  FMUL R11, R11, -2 ;  /* 0xc00000000b0b7820 */ /* 0x000fe20000400000 */
[----:B------:R-:W-:Y:S02]  /*0480*/  SHF.L.U32 R0, R5, 0x4, RZ ;  /* 0x0000000405007819 */ /* 0x000fe400000006ff */
[----:B------:R-:W-:Y:S02]  /*0490*/  SHF.L.U32 R8, R7, 0x1, RZ ;  /* 0x0000000107087819 */ /* 0x000fe400000006ff */
[----:B------:R-:W-:-:S02]  /*04a0*/  FSEL R11, R11, +INF , P0 ;  /* 0x7f8000000b0b7808 */ /* 0x000fc40000000000 */
[----:B------:R-:W-:Y:S02]  /*04b0*/  LOP3.LUT R0, R7, R8, R0, 0x96, !PT ;  /* 0x0000000807007212 */ /* 0x000fe400078e9600 */
[----:B------:R-:W-:Y:S02]  /*04c0*/  IADD3 R6, PT, PT, R11, -0xd000000, RZ ;  /* 0xf30000000b067810 */ /* 0x000fe40007ffe0ff */
[----:B------:R-:W-:Y:S02]  /*04d0*/  LOP3.LUT R5, R0, R5, RZ, 0x3c, !PT ;  /* 0x0000000500057212 */ /* 0x000fe400078e3cff */
[----:B------:R-:W-:Y:S01]  /*04e0*/  ISETP.GT.U32.AND P0, PT, R6, 0x727fffff, PT ;  /* 0x727fffff0600780c */ /* 0x000fe20003f04070 */
[----:B------:R0:W1:Y:S01]  /*04f0*/  MUFU.RSQ R0, R11 ;  /* 0x0000000b00007308 */ /* 0x0000620000001400 */
[----:B------:R-:W-:Y:S01]  /*0500*/  IADD3 R5, PT, PT, R4, 0xb0f8a, R5 ;  /* 0x000b0f8a04057810 */ /* 0x000fe20007ffe005 */
[----:B------:R-:W-:-:S03]  /*0510*/  IMAD.MOV.U32 R6, RZ, RZ, 0x30c90fdb ;  /* 0x30c90fdbff067424 */ /* 0x000fc600078e00ff */
[----:B------:R-:W-:-:S05]  /*0520*/  I2FP.F32.U32 R5, R5 ;  /* 0x0000000500057245 */ /* 0x000fca0000201000 */
[----:B------:R-:W-:Y:S02]  /*0530*/  FFMA R6, R5, R6, 7.314590599882819788e-10 ;  /* 0x30490fdb05067423 */ /* 0x000fe40000000006 */
[----:B0-----:R-:W-:Y:S05]  /*0540*/  @!P0 BRA `(.L_x_2) ;  /* 0x0000000000108947 */ /* 0x001fea0003800000 */
[----:B-1----:R-:W-:Y:S02]  /*0550*/  MOV R0, R11 ;  /* 0x0000000b00007202 */ /* 0x002fe40000000f00 */
[----:B------:R-:W-:-:S07]  /*0560*/  MOV R8, 0x580 ;  /* 0x0000058000087802 */ /* 0x000fce0000000f00 */
[----:B------:R-:W-:Y:S05]  /*0570*/  CALL.REL.NOINC `($__internal_0_$__cuda_sm20_sqrt_rn_f32_slowpath) ;  /* 0x0000000000407944 */ /* 0x000fea0003c00000 */
[----:B------:R-:W-:Y:S05]  /*0580*/  BRA `(.L_x_3) ;  /* 0x0000000000107947 */ /* 0x000fea0003800000 */
.L_x_2:
[----:B-1----:R-:W-:Y:S01]  /*0590*/  FMUL.FTZ R4, R11, R0 ;  /* 0x000000000b047220 */ /* 0x002fe20000410000 */
[----:B------:R-:W-:-:S03]  /*05a0*/  FMUL.FTZ R0, R0, 0.5 ;  /* 0x3f00000000007820 */ /* 0x000fc60000410000 */
[----:B------:R-:W-:-:S04]  /*05b0*/  FFMA R11, -R4, R4, R11 ;  /* 0x00000004040b7223 */ /* 0x000fc8000000010b */
[----:B------:R-:W-:-:S07]  /*05c0*/  FFMA R0, R11, R0, R4 ;  /* 0x000000000b007223 */ /* 0x000fce0000000004 */
.L_x_3:
[----:B------:R-:W0:Y:S02]  /*05d0*/  LDC.64 R4, c[0x0][0x380] ;  /* 0x0000e000ff047b82 */ /* 0x000e240000000a00 */
[----:B0-----:R-:W-:-:S05]  /*05e0*/  IMAD.WIDE R4, R2, 0x8, R4 ;  /* 0x0000000802047825 */ /* 0x001fca00078e0204 */
[----:B------:R-:W2:Y:S01]  /*05f0*/  LDG.E.64 R8, desc[UR6][R4.64] ;  /* 0x0000000604087981 */ /* 0x000ea2000c1e1b00 */
[----:B------:R-:W-:-:S04]  /*0600*/  FMUL.RZ R6, R6, 0.15915493667125701904 ;  /* 0x3e22f98306067820 */ /* 0x000fc8000040c000 */
[----:B------:R-:W0:Y:S02]  /*0610*/  MUFU.SIN R7, R6 ;  /* 0x0000000600077308 */ /* 0x000e240000000400 */
[----:B0-----:R-:W-:-:S04]  /*0620*/  FMUL R0, R7, R0 ;  /* 0x0000000007007220 */ /* 0x001fc80000400000 */
[----:B------:R-:W-:-:S04]  /*0630*/  FFMA R0, R0, R3, RZ ;  /* 0x0000000300007223 */ /* 0x000fc800000000ff */
[C---:B--2---:R-:W-:Y:S01]  /*0640*/  FADD R8, R0.reuse, R8 ;  /* 0x0000000800087221 */ /* 0x044fe20000000000 */
[----:B------:R-:W-:-:S05]  /*0650*/  FADD R9, R0, R9 ;  /* 0x0000000900097221 */ /* 0x000fca0000000000 */
[----:B------:R-:W-:Y:S01]  /*0660*/  STG.E.64 desc[UR6][R4.64], R8 ;  /* 0x0000000804007986 */ /* 0x000fe2000c101b06 */
[----:B------:R-:W-:Y:S05]  /*0670*/  EXIT ;  /* 0x000000000000794d */ /* 0x000fea0003800000 */
        .weak           $__internal_0_$__cuda_sm20_sqrt_rn_f32_slowpath
        .type           $__internal_0_$__cuda_sm20_sqrt_rn_f32_slowpath,@function
        .size           $__internal_0_$__cuda_sm20_sqrt_rn_f32_slowpath,(.L_x_10 - $__internal_0_$__cuda_sm20_sqrt_rn_f32_slowpath)
$__internal_0_$__cuda_sm20_sqrt_rn_f32_slowpath:
[----:B------:R-:W-:-:S13]  /*0680*/  LOP3.LUT P0, RZ, R0, 0x7fffffff, RZ, 0xc0, !PT ;  /* 0x7fffffff00ff7812 */ /* 0x000fda000780c0ff */
[----:B------:R-:W-:Y:S01]  /*0690*/  @!P0 MOV R4, R0 ;  /* 0x0000000000048202 */ /* 0x000fe20000000f00 */
[----:B------:R-:W-:Y:S06]  /*06a0*/  @!P0 BRA `(.L_x_4) ;  /* 0x0000000000448947 */ /* 0x000fec0003800000 */
[----:B------:R-:W-:-:S13]  /*06b0*/  FSETP.GEU.FTZ.AND P0, PT, R0, RZ, PT ;  /* 0x000000ff0000720b */ /* 0x000fda0003f1e000 */
[----:B------:R-:W-:Y:S01]  /*06c0*/  @!P0 MOV R4, 0x7fffffff ;  /* 0x7fffffff00048802 */ /* 0x000fe20000000f00 */
[----:B------:R-:W-:Y:S06]  /*06d0*/  @!P0 BRA `(.L_x_4) ;  /* 0x0000000000388947 */ /* 0x000fec0003800000 */
[----:B------:R-:W-:-:S13]  /*06e0*/  FSETP.GTU.FTZ.AND P0, PT, |R0|, +INF , PT ;  /* 0x7f8000000000780b */ /* 0x000fda0003f1c200 */
[----:B------:R-:W-:Y:S01]  /*06f0*/  @P0 FADD.FTZ R4, R0, 1 ;  /* 0x3f80000000040421 */ /* 0x000fe20000010000 */
[----:B------:R-:W-:Y:S06]  /*0700*/  @P0 BRA `(.L_x_4) ;  /* 0x00000000002c0947 */ /* 0x000fec0003800000 */
[----:B------:R-:W-:-:S13]  /*0710*/  FSETP.NEU.FTZ.AND P0, PT, |R0|, +INF , PT ;  /* 0x7f8000000000780b */ /* 0x000fda0003f1d200 */
[----:B------:R-:W-:Y:S01]  /*0720*/  @!P0 IMAD.MOV.U32 R4, RZ, RZ, R0 ;  /* 0x000000ffff048224 */ /* 0x000fe200078e0000 */
[----:B------:R-:W-:Y:S06]  /*0730*/  @!P0 BRA `(.L_x_4) ;  /* 0x0000000000208947 */ /* 0x000fec0003800000 */
[----:B------:R-:W-:-:S04]  /*0740*/  FFMA R0, R0, 1.84467440737095516160e+19, RZ ;  /* 0x5f80000000007823 */ /* 0x000fc800000000ff */
[----:B------:R-:W0:Y:S02]  /*0750*/  MUFU.RSQ R5, R0 ;  /* 0x0000000000057308 */ /* 0x000e240000001400 */
[----:B0-----:R-:W-:Y:S01]  /*0760*/  FMUL.FTZ R7, R0, R5 ;  /* 0x0000000500077220 */ /* 0x001fe20000410000 */
[----:B------:R-:W-:-:S03]  /*0770*/  FMUL.FTZ R5, R5, 0.5 ;  /* 0x3f00000005057820 */ /* 0x000fc60000410000 */
[----:B------:R-:W-:-:S04]  /*0780*/  FADD.FTZ R4, -R7, -RZ ;  /* 0x800000ff07047221 */ /* 0x000fc80000010100 */
[----:B------:R-:W-:-:S04]  /*0790*/  FFMA R4, R7, R4, R0 ;  /* 0x0000000407047223 */ /* 0x000fc80000000000 */
[----:B------:R-:W-:-:S04]  /*07a0*/  FFMA R4, R4, R5, R7 ;  /* 0x0000000504047223 */ /* 0x000fc80000000007 */
[----:B------:R-:W-:-:S07]  /*07b0*/  FMUL.FTZ R4, R4, 2.3283064365386962891e-10 ;  /* 0x2f80000004047820 */ /* 0x000fce0000410000 */
.L_x_4:
[----:B------:R-:W-:Y:S01]  /*07c0*/  HFMA2 R5, -RZ, RZ, 0, 0 ;  /* 0x00000000ff057431 */ /* 0x000fe200000001ff */
[----:B------:R-:W-:Y:S02]  /*07d0*/  MOV R0, R4 ;  /* 0x0000000400007202 */ /* 0x000fe40000000f00 */
[----:B------:R-:W-:-:S04]  /*07e0*/  MOV R4, R8 ;  /* 0x0000000800047202 */ /* 0x000fc80000000f00 */
[----:B------:R-:W-:Y:S05]  /*07f0*/  RET.REL.NODEC R4 `(_Z7addAWGNP6float2ifPy) ;  /* 0xfffffff804007950 */ /* 0x000fea0003c3ffff */
.L_x_5:
[----:B------:R-:W-:-:S00]  /*0800*/  BRA `(.L_x_5) ;  /* 0xfffffffc00fc7947 */ /* 0x000fc0000383ffff */
[----:B------:R-:W-:-:S00]  /*0810*/  NOP ;  /* 0x0000000000007918 */ /* 0x000fc00000000000 */
        /* <DEDUP_REMOVED lines=14> */
.L_x_10:


//--------------------- .text._Z21generateComplexSignalP6float2iffPy --------------------------
	.section	.text._Z21generateComplexSignalP6float2iffPy,"ax",@progbits
	.align	128
        .global         _Z21generateComplexSignalP6float2iffPy
        .type           _Z21generateComplexSignalP6float2iffPy,@function
        .size           _Z21generateComplexSignalP6float2iffPy,(.L_x_11 - _Z21generateComplexSignalP6float2iffPy)
        .other          _Z21generateComplexSignalP6float2iffPy,@"STO_CUDA_ENTRY STV_DEFAULT"
_Z21generateComplexSignalP6float2iffPy:
.text._Z21generateComplexSignalP6float2iffPy:
        /* <DEDUP_REMOVED lines=8> */
[----:B------:R-:W0:Y:S01]  /*0080*/  LDC.64 R4, c[0x0][0x398] ;  /* 0x0000e600ff047b82 */ /* 0x000e220000000a00 */
[----:B------:R-:W0:Y:S02]  /*0090*/  LDCU.64 UR4, c[0x0][0x358] ;  /* 0x00006b00ff0477ac */ /* 0x000e240008000a00 */
[----:B0-----:R-:W2:Y:S02]  /*00a0*/  LDG.E.64 R4, desc[UR4][R4.64] ;  /* 0x0000000404047981 */ /* 0x001ea4000c1e1b00 */
[----:B--2---:R-:W-:-:S05]  /*00b0*/  LOP3.LUT R0, R4, 0xaad26b49, RZ, 0x3c, !PT ;  /* 0xaad26b4904007812 */ /* 0x004fca00078e3cff */
[----:B------:R-:W-:-:S05]  /*00c0*/  IMAD R0, R0, 0x4182bed5, RZ ;  /* 0x4182bed500007824 */ /* 0x000fca00078e02ff */
[C---:B------:R-:W-:Y:S02]  /*00d0*/  IADD3 R3, PT, PT, R0.reuse, 0x75bcd15, RZ ;  /* 0x075bcd1500037810 */ /* 0x040fe40007ffe0ff */
[----:B------:R-:W-:Y:S02]  /*00e0*/  IADD3 R6, PT, PT, R0, 0x583f19, RZ ;  /* 0x00583f1900067810 */ /* 0x000fe40007ffe0ff */
[----:B------:R-:W-:-:S03]  /*00f0*/  SHF.R.U32.HI R8, RZ, 0x2, R3 ;  /* 0x00000002ff087819 */ /* 0x000fc60000011603 */
[----:B------:R-:W-:Y:S01]  /*0100*/  IMAD.SHL.U32 R7, R6, 0x10, RZ ;  /* 0x0000001006077824 */ /* 0x000fe200078e00ff */
[----:B------:R-:W-:Y:S02]  /*0110*/  LOP3.LUT R8, R8, R3, RZ, 0x3c, !PT ;  /* 0x0000000308087212 */ /* 0x000fe400078e3cff */
[----:B------:R-:W-:Y:S02]  /*0120*/  LOP3.LUT R3, R5, 0xf7dcefdd, RZ, 0x3c, !PT ;  /* 0xf7dcefdd05037812 */ /* 0x000fe400078e3cff */
[----:B------:R-:W-:-:S03]  /*0130*/  SHF.L.U32 R9, R8, 0x1, RZ ;  /* 0x0000000108097819 */ /* 0x000fc600000006ff */
[----:B------:R-:W-:Y:S01]  /*0140*/  IMAD R3, R3, -0x658354e5, R0 ;  /* 0x9a7cab1b03037824 */ /* 0x000fe200078e0200 */
[----:B------:R-:W-:Y:S01]  /*0150*/  LOP3.LUT R7, R6, R7, R9, 0x96, !PT ;  /* 0x0000000706077212 */ /* 0x000fe200078e9609 */
[----:B------:R-:W-:-:S03]  /*0160*/  IMAD.MOV.U32 R6, RZ, RZ, 0x2f800000 ;  /* 0x2f800000ff067424 */ /* 0x000fc600078e00ff */
[----:B------:R-:W-:Y:S02]  /*0170*/  IADD3 R3, PT, PT, R3, 0x64f0c9, RZ ;  /* 0x0064f0c903037810 */ /* 0x000fe40007ffe0ff */
[----:B------:R-:W-:Y:S01]  /*0180*/  LOP3.LUT R4, R7, R8, RZ, 0x3c, !PT ;  /* 0x0000000807047212 */ /* 0x000fe200078e3cff */
[----:B------:R-:W-:-:S03]  /*0190*/  IMAD.MOV.U32 R8, RZ, RZ, 0x3e055027 ;  /* 0x3e055027ff087424 */ /* 0x000fc600078e00ff */
        /* <DEDUP_REMOVED lines=18> */
[C---:B------:R-:W-:Y:S01]  /*02c0*/  FFMA R10, R9.reuse, R8, -0.5 ;  /* 0xbf000000090a7423 */ /* 0x040fe20000000008 */
[----:B------:R-:W-:Y:S02]  /*02d0*/  I2FP.F32.S32 R8, R6 ;  /* 0x0000000600087245 */ /* 0x000fe40000201400 */
[----:B------:R-:W-:Y:S01]  /*02e0*/  LOP3.LUT R6, R0, 0x159a55e5, RZ, 0x3c, !PT ;  /* 0x159a55e500067812 */ /* 0x000fe200078e3cff */
[C---:B------:R-:W-:Y:S02]  /*02f0*/  FMUL R10, R9.reuse, R10 ;  /* 0x0000000a090a7220 */ /* 0x040fe40000400000 */
[----:B------:R-:W-:Y:S01]  /*0300*/  FFMA R8, R8, 1.1920928955078125e-07, R7 ;  /* 0x3400000008087823 */ /* 0x000fe20000000007 */
[----:B------:R-:W-:Y:S01]  /*0310*/  SHF.R.U32.HI R7, RZ, 0x2, R6 ;  /* 0x00000002ff077819 */ /* 0x000fe20000011606 */
[----:B------:R-:W-:Y:S01]  /*0320*/  FFMA R9, R9, R10, R9 ;  /* 0x0000000a09097223 */ /* 0x000fe20000000009 */
[----:B------:R-:W-:Y:S02]  /*0330*/  MOV R6, 0x7f800000 ;  /* 0x7f80000000067802 */ /* 0x000fe40000000f00 */
[----:B------:R-:W-:Y:S01]  /*0340*/  LOP3.LUT R7, R7, 0x159a55e5, R0, 0x96, !PT ;  /* 0x159a55e507077812 */ /* 0x000fe200078e9600 */
[----:B------:R-:W-:Y:S01]  /*0350*/  FFMA R8, R8, 0.69314718246459960938, R9 ;  /* 0x3f31721808087823 */ /* 0x000fe20000000009 */
[----:B------:R-:W-:-:S02]  /*0360*/  IMAD.SHL.U32 R0, R4, 0x10, RZ ;  /* 0x0000001004007824 */ /* 0x000fc400078e00ff */
[----:B------:R-:W-:Y:S01]  /*0370*/  @P0 FFMA R8, R5, R6, +INF ;  /* 0x7f80000005080423 */ /* 0x000fe20000000006 */
[----:B------:R-:W-:Y:S02]  /*0380*/  SHF.L.U32 R6, R7, 0x1, RZ ;  /* 0x0000000107067819 */ /* 0x000fe400000006ff */
[----:B------:R-:W-:Y:S01]  /*0390*/  FSETP.NEU.AND P0, PT, R5, RZ, PT ;  /* 0x000000ff0500720b */ /* 0x000fe20003f0d000 */
[----:B------:R-:W-:Y:S01]  /*03a0*/  FMUL R8, R8, -2 ;  /* 0xc000000008087820 */ /* 0x000fe20000400000 */
[----:B------:R-:W-:-:S04]  /*03b0*/  LOP3.LUT R7, R7, R6, R0, 0x96, !PT ;  /* 0x0000000607077212 */ /* 0x000fc800078e9600 */
[----:B------:R-:W-:Y:S02]  /*03c0*/  FSEL R0, R8, +INF , P0 ;  /* 0x7f80000008007808 */ /* 0x000fe40000000000 */
[----:B------:R-:W-:Y:S02]  /*03d0*/  LOP3.LUT R4, R7, R4, RZ, 0x3c, !PT ;  /* 0x0000000407047212 */ /* 0x000fe400078e3cff */
[----:B------:R-:W-:Y:S01]  /*03e0*/  IADD3 R6, PT, PT, R0, -0xd000000, RZ ;  /* 0xf300000000067810 */ /* 0x000fe20007ffe0ff */
[----:B------:R0:W1:Y:S01]  /*03f0*/  MUFU.RSQ R5, R0 ;  /* 0x0000000000057308 */ /* 0x0000620000001400 */
[----:B------:R-:W-:Y:S01]  /*0400*/  IADD3 R4, PT, PT, R3, 0xb0f8a, R4 ;  /* 0x000b0f8a03047810 */ /* 0x000fe20007ffe004 */
[----:B------:R-:W-:Y:S01]  /*0410*/  HFMA2 R3, -RZ, RZ, 0.1495361328125, 0.0004794597625732421875 ;  /* 0x30c90fdbff037431 */ /* 0x000fe200000001ff */
[----:B------:R-:W-:Y:S02]  /*0420*/  ISETP.GT.U32.AND P0, PT, R6, 0x727fffff, PT ;  /* 0x727fffff0600780c */ /* 0x000fe40003f04070 */
[----:B------:R-:W-:-:S05]  /*0430*/  I2FP.F32.U32 R4, R4 ;  /* 0x0000000400047245 */ /* 0x000fca0000201000 */
[----:B------:R-:W-:-:S06]  /*0440*/  FFMA R3, R4, R3, 7.314590599882819788e-10 ;  /* 0x30490fdb04037423 */ /* 0x000fcc0000000003 */
[----:B0-----:R-:W-:Y:S05]  /*0450*/  @!P0 BRA `(.L_x_6) ;  /* 0x00000000000c8947 */ /* 0x001fea0003800000 */
[----:B------:R-:W-:-:S07]  /*0460*/  MOV R6, 0x480 ;  /* 0x0000048000067802 */ /* 0x000fce0000000f00 */
[----:B-1----:R-:W-:Y:S05]  /*0470*/  CALL.REL.NOINC `($__internal_1_$__cuda_sm20_sqrt_rn_f32_slowpath) ;  /* 0x0000000000407944 */ /* 0x002fea0003c00000 */
[----:B------:R-:W-:Y:S05]  /*0480*/  BRA `(.L_x_7) ;  /* 0x0000000000107947 */ /* 0x000fea0003800000 */
.L_x_6:
[----:B-1----:R-:W-:Y:S01]  /*0490*/  FMUL.FTZ R7, R0, R5 ;  /* 0x0000000500077220 */ /* 0x002fe20000410000 */
[----:B------:R-:W-:-:S03]  /*04a0*/  FMUL.FTZ R5, R5, 0.5 ;  /* 0x3f00000005057820 */ /* 0x000fc60000410000 */
[----:B------:R-:W-:-:S04]  /*04b0*/  FFMA R0, -R7, R7, R0 ;  /* 0x0000000707007223 */ /* 0x000fc80000000100 */
[----:B------:R-:W-:-:S07]  /*04c0*/  FFMA R0, R0, R5, R7 ;  /* 0x0000000500007223 */ /* 0x000fce0000000007 */
.L_x_7:
[----:B------:R-:W-:Y:S01]  /*04d0*/  FMUL.RZ R8, R3, 0.15915493667125701904 ;  /* 0x3e22f98303087820 */ /* 0x000fe2000040c000 */
[----:B------:R-:W0:Y:S01]  /*04e0*/  LDC R7, c[0x0][0x38c] ;  /* 0x0000e300ff077b82 */ /* 0x000e220000000800 */
[----:B------:R-:W0:Y:S02]  /*04f0*/  LDCU UR6, c[0x0][0x390] ;  /* 0x00007200ff0677ac */ /* 0x000e240008000800 */
[----:B------:R-:W1:Y:S05]  /*0500*/  MUFU.SIN R3, R8 ;  /* 0x0000000800037308 */ /* 0x000e6a0000000400 */
[----:B------:R-:W2:Y:S01]  /*0510*/  LDC.64 R4, c[0x0][0x380] ;  /* 0x0000e000ff047b82 */ /* 0x000ea20000000a00 */
[----:B-1----:R-:W-:-:S04]  /*0520*/  FMUL R0, R3, R0 ;  /* 0x0000000003007220 */ /* 0x002fc80000400000 */
[----:B0-----:R-:W-:-:S04]  /*0530*/  FFMA R6, R0, UR6, R7 ;  /* 0x0000000600067c23 */ /* 0x001fc80008000007 */
[----:B------:R-:W-:Y:S02]  /*0540*/  IMAD.MOV.U32 R7, RZ, RZ, R6 ;  /* 0x000000ffff077224 */ /* 0x000fe400078e0006 */
[----:B--2---:R-:W-:-:S05]  /*0550*/  IMAD.WIDE R2, R2, 0x8, R4 ;  /* 0x0000000802027825 */ /* 0x004fca00078e0204 */
[----:B------:R-:W-:Y:S01]  /*0560*/  STG.E.64 desc[UR4][R2.64], R6 ;  /* 0x0000000602007986 */ /* 0x000fe2000c101b04 */
[----:B------:R-:W-:Y:S05]  /*0570*/  EXIT ;  /* 0x000000000000794d */ /* 0x000fea0003800000 */
        .weak           $__internal_1_$__cuda_sm20_sqrt_rn_f32_slowpath
        .type           $__internal_1_$__cuda_sm20_sqrt_rn_f32_slowpath,@function
        .size           $__internal_1_$__cuda_sm20_sqrt_rn_f32_slowpath,(.L_x_11 - $__internal_1_$__cuda_sm20_sqrt_rn_f32_slowpath)
$__internal_1_$__cuda_sm20_sqrt_rn_f32_slowpath:
        /* <DEDUP_REMOVED lines=20> */
.L_x_8:
[----:B------:R-:W-:Y:S01]  /*06c0*/  HFMA2 R5, -RZ, RZ, 0, 0 ;  /* 0x00000000ff057431 */ /* 0x000fe200000001ff */
[----:B------:R-:W-:Y:S02]  /*06d0*/  MOV R0, R4 ;  /* 0x0000000400007202 */ /* 0x000fe40000000f00 */
[----:B------:R-:W-:-:S04]  /*06e0*/  MOV R4, R6 ;  /* 0x0000000600047202 */ /* 0x000fc80000000f00 */
[----:B------:R-:W-:Y:S05]  /*06f0*/  RET.REL.NODEC R4 `(_Z21generateComplexSignalP6float2iffPy) ;  /* 0xfffffff804407950 */ /* 0x000fea0003c3ffff */
.L_x_9:
        /* <DEDUP_REMOVED lines=16> */
.L_x_11:


//--------------------- .nv.global.init           --------------------------
	.section	.nv.global.init,"aw",@progbits
	.align	4
.nv.global.init:
	.type		mrg32k3aM1SubSeq,@object
	.size		mrg32k3aM1SubSeq,(mrg32k3aM2SubSeq - mrg32k3aM1SubSeq)
mrg32k3aM1SubSeq:
        /*0000*/ 	.byte	0x0b, 0xcc, 0xee, 0x04, 0x73, 0x29, 0x8b, 0x6f, 0xf6, 0x53, 0x03, 0xf6, 0x23, 0xf6, 0xea, 0xda
        /* <DEDUP_REMOVED lines=125> */
	.type		mrg32k3aM2SubSeq,@object
	.size		mrg32k3aM2SubSeq,(mrg32k3aM1 - mrg32k3aM2SubSeq)
mrg32k3aM2SubSeq:
        /* <DEDUP_REMOVED lines=126> */
	.type		mrg32k3aM1,@object
	.size		mrg32k3aM1,(mrg32k3aM1Seq - mrg32k3aM1)
mrg32k3aM1:
        /* <DEDUP_REMOVED lines=144> */
	.type		mrg32k3aM1Seq,@object
	.size		mrg32k3aM1Seq,(mrg32k3aM2 - mrg32k3aM1Seq)
mrg32k3aM1Seq:
        /* <DEDUP_REMOVED lines=144> */
	.type		mrg32k3aM2,@object
	.size		mrg32k3aM2,(mrg32k3aM2Seq - mrg32k3aM2)
mrg32k3aM2:
        /* <DEDUP_REMOVED lines=144> */
	.type		mrg32k3aM2Seq,@object
	.size		mrg32k3aM2Seq,(precalc_xorwow_matrix - mrg32k3aM2Seq)
mrg32k3aM2Seq:
        /* <DEDUP_REMOVED lines=144> */
	.type		precalc_xorwow_matrix,@object
	.size		precalc_xorwow_matrix,(precalc_xorwow_offset_matrix - precalc_xorwow_matrix)
precalc_xorwow_matrix:
        /* <DEDUP_REMOVED lines=6400> */
	.type		precalc_xorwow_offset_matrix,@object
	.size		precalc_xorwow_offset_matrix,(.L_1 - precalc_xorwow_offset_matrix)
precalc_xorwow_offset_matrix:
        /* <DEDUP_REMOVED lines=6400> */
.L_1:


//--------------------- .nv.shared.reserved.0     --------------------------
	.section	.nv.shared.reserved.0,"aw",@nobits
	.weak		__nv_reservedSMEM_offset_0_alias
	.size		__nv_reservedSMEM_offset_0_alias, 0, 64
	.other		__nv_reservedSMEM_offset_0_alias,@"STO_CUDA_RESERVED_SHARED STV_DEFAULT"
__nv_reservedSMEM_offset_0_alias:
	.zero		0
	.zero		64


//--------------------- .nv.constant0._Z7addAWGNP6float2ifPy --------------------------
	.section	.nv.constant0._Z7addAWGNP6float2ifPy,"a",@progbits
	.sectionflags	@""
	.align	4
.nv.constant0._Z7addAWGNP6float2ifPy:
	.zero		920


//--------------------- .nv.constant0._Z21generateComplexSignalP6float2iffPy --------------------------
	.section	.nv.constant0._Z21generateComplexSignalP6float2iffPy,"a",@progbits
	.sectionflags	@""
	.align	4
.nv.constant0._Z21generateComplexSignalP6float2iffPy:
	.zero		928


//--------------------- SYMBOLS --------------------------

	.type		.nv.reservedSmem.offset0,@object
	.size		.nv.reservedSmem.offset0,0x4
